//
// Generated by NVIDIA NVVM Compiler
//
// Compiler Build ID: CL-36424714
// Cuda compilation tools, release 13.0, V13.0.88
// Based on NVVM 20.0.0
//

.version 9.0
.target sm_100
.address_size 64

	// .globl	_Z8computeZPdi

.visible .entry _Z8computeZPdi(
	.param .u64 .ptr .align 1 _Z8computeZPdi_param_0,
	.param .u32 _Z8computeZPdi_param_1
)
{
	.reg .pred 	%p<9>;
	.reg .b32 	%r<17>;
	.reg .b64 	%rd<8>;
	.reg .b64 	%fd<18>;

	ld.param.u64 	%rd2, [_Z8computeZPdi_param_0];
	ld.param.u32 	%r3, [_Z8computeZPdi_param_1];
	cvta.to.global.u64 	%rd1, %rd2;
	mov.u32 	%r4, %tid.x;
	mov.u32 	%r5, %ntid.x;
	mov.u32 	%r6, %ctaid.x;
	mad.lo.s32 	%r1, %r5, %r6, %r4;
	setp.gt.s32 	%p1, %r1, 2600;
	@%p1 bra 	$L__BB0_4;
	mul.hi.s32 	%r7, %r1, -1600085855;
	add.s32 	%r8, %r7, %r1;
	shr.u32 	%r9, %r8, 31;
	shr.s32 	%r10, %r8, 5;
	add.s32 	%r11, %r10, %r9;
	mul.lo.s32 	%r12, %r11, 51;
	sub.s32 	%r13, %r1, %r12;
	add.s32 	%r14, %r1, 50;
	setp.gt.u32 	%p2, %r14, 100;
	setp.ne.s32 	%p3, %r13, 0;
	add.s32 	%r2, %r1, -2550;
	setp.gt.u32 	%p4, %r2, 50;
	and.pred  	%p5, %p2, %p4;
	and.pred  	%p6, %p5, %p3;
	setp.ne.s32 	%p7, %r13, 50;
	and.pred  	%p8, %p7, %p6;
	@%p8 bra 	$L__BB0_3;
	mad.lo.s32 	%r16, %r3, 2601, %r1;
	mul.wide.s32 	%rd5, %r16, 8;
	add.s64 	%rd6, %rd1, %rd5;
	mov.b64 	%rd7, 0;
	st.global.u64 	[%rd6], %rd7;
	bra.uni 	$L__BB0_4;
$L__BB0_3:
	mad.lo.s32 	%r15, %r3, 2601, %r2;
	mul.wide.s32 	%rd3, %r15, 8;
	add.s64 	%rd4, %rd1, %rd3;
	ld.global.f64 	%fd1, [%rd4];
	ld.global.f64 	%fd2, [%rd4+-408];
	add.f64 	%fd3, %fd2, %fd2;
	sub.f64 	%fd4, %fd1, %fd3;
	ld.global.f64 	%fd5, [%rd4+-816];
	add.f64 	%fd6, %fd5, %fd4;
	div.rn.f64 	%fd7, %fd6, 0d4059000000000000;
	ld.global.f64 	%fd8, [%rd4+-400];
	sub.f64 	%fd9, %fd8, %fd3;
	ld.global.f64 	%fd10, [%rd4+-416];
	add.f64 	%fd11, %fd10, %fd9;
	div.rn.f64 	%fd12, %fd11, 0d4059000000000000;
	add.f64 	%fd13, %fd7, %fd12;
	fma.rn.f64 	%fd14, %fd13, 0d4039000000000000, 0d4024000000000000;
	ld.global.f64 	%fd15, [%rd4+-21216];
	sub.f64 	%fd16, %fd14, %fd15;
	add.f64 	%fd17, %fd3, %fd16;
	st.global.f64 	[%rd4+20400], %fd17;
$L__BB0_4:
	ret;

}


// ===== COMPILED SASS (sm_100) =====

	.target	sm_100

	.elftype	@"ET_EXEC"


//--------------------- .note.nv.tkinfo           --------------------------
	.section	.note.nv.tkinfo,"",@"SHT_NOTE"
	.sectionflags	@"SHF_NOTE_NV_TKINFO"
	.tkinfo
        /*0018*/ 	.word	0x00000002
        /*0030*/ 	.string	""
        /*0030*/ 	.string	"ptxas"
        /*0030*/ 	.string	"Cuda compilation tools, release 13.0, V13.0.88"
        /*0030*/ 	.string	"Build cuda_13.0.r13.0/compiler.36424714_0"
        /*0030*/ 	.string	"-arch sm_100 -m 64 "



//--------------------- .note.nv.cuinfo           --------------------------
	.section	.note.nv.cuinfo,"",@"SHT_NOTE"
	.sectionflags	@"SHF_NOTE_NV_CUINFO"
        /*0018*/ 	.short	0x0002
        /*001a*/ 	.short	0x0064
        /*001c*/ 	.short	0x0082
	.zero		2


//--------------------- .nv.info                  --------------------------
	.section	.nv.info,"",@"SHT_CUDA_INFO"
	.align	4


	//----- nvinfo : EIATTR_REGCOUNT
	.align		4
        /*0000*/ 	.byte	0x04, 0x2f
        /*0002*/ 	.short	(.L_1 - .L_0)
	.align		4
.L_0:
        /*0004*/ 	.word	index@(_Z8computeZPdi)
        /*0008*/ 	.word	0x0000001d


	//----- nvinfo : EIATTR_FRAME_SIZE
	.align		4
.L_1:
        /*000c*/ 	.byte	0x04, 0x11
        /*000e*/ 	.short	(.L_3 - .L_2)
	.align		4
.L_2:
        /*0010*/ 	.word	index@($__internal_0_$__cuda_sm20_div_rn_f64_full)
        /*0014*/ 	.word	0x00000000


	//----- nvinfo : EIATTR_FRAME_SIZE
	.align		4
.L_3:
        /*0018*/ 	.byte	0x04, 0x11
        /*001a*/ 	.short	(.L_5 - .L_4)
	.align		4
.L_4:
        /*001c*/ 	.word	index@(_Z8computeZPdi)
        /*0020*/ 	.word	0x00000000


	//----- nvinfo : EIATTR_MIN_STACK_SIZE
	.align		4
.L_5:
        /*0024*/ 	.byte	0x04, 0x12
        /*0026*/ 	.short	(.L_7 - .L_6)
	.align		4
.L_6:
        /*0028*/ 	.word	index@(_Z8computeZPdi)
        /*002c*/ 	.word	0x00000000
.L_7:


//--------------------- .nv.compat                --------------------------
	.section	.nv.compat,"",@"SHT_CUDA_COMPAT_INFO"
	.align	4
        /*0000*/ 	.byte	0x02, 0x09, 0x00, 0x00, 0x02, 0x02, 0x01, 0x00, 0x02, 0x05, 0x05, 0x00, 0x03, 0x07, 0x01, 0x01
        /*0010*/ 	.byte	0x02, 0x03, 0x00, 0x00, 0x02, 0x06, 0x01, 0x00, 0x04, 0x0b, 0x08, 0x00, 0x01, 0x00, 0x00, 0x00
        /*0020*/ 	.byte	0x00, 0x00, 0x00, 0x00


//--------------------- .nv.info._Z8computeZPdi   --------------------------
	.section	.nv.info._Z8computeZPdi,"",@"SHT_CUDA_INFO"
	.sectionflags	@""
	.align	4


	//----- nvinfo : EIATTR_CUDA_API_VERSION
	.align		4
        /*0000*/ 	.byte	0x04, 0x37
        /*0002*/ 	.short	(.L_9 - .L_8)
.L_8:
        /*0004*/ 	.word	0x00000082


	//----- nvinfo : EIATTR_KPARAM_INFO
	.align		4
.L_9:
        /*0008*/ 	.byte	0x04, 0x17
        /*000a*/ 	.short	(.L_11 - .L_10)
.L_10:
        /*000c*/ 	.word	0x00000000
        /*0010*/ 	.short	0x0001
        /*0012*/ 	.short	0x0008
        /*0014*/ 	.byte	0x00, 0xf0, 0x11, 0x00


	//----- nvinfo : EIATTR_KPARAM_INFO
	.align		4
.L_11:
        /*0018*/ 	.byte	0x04, 0x17
        /*001a*/ 	.short	(.L_13 - .L_12)
.L_12:
        /*001c*/ 	.word	0x00000000
        /*0020*/ 	.short	0x0000
        /*0022*/ 	.short	0x0000
        /*0024*/ 	.byte	0x00, 0xf5, 0x21, 0x00


	//----- nvinfo : EIATTR_SPARSE_MMA_MASK
	.align		4
.L_13:
        /*0028*/ 	.byte	0x03, 0x50
        /*002a*/ 	.short	0x0000


	//----- nvinfo : EIATTR_MAXREG_COUNT
	.align		4
        /*002c*/ 	.byte	0x03, 0x1b
        /*002e*/ 	.short	0x00ff


	//----- nvinfo : EIATTR_MERCURY_ISA_VERSION
	.align		4
        /*0030*/ 	.byte	0x03, 0x5f
        /*0032*/ 	.short	0x0101


	//----- nvinfo : EIATTR_VRC_CTA_INIT_COUNT
	.align		4
        /*0034*/ 	.byte	0x02, 0x4a
	.zero		1
	.zero		1


	//----- nvinfo : EIATTR_EXIT_INSTR_OFFSETS
	.align		4
        /*0038*/ 	.byte	0x04, 0x1c
        /*003a*/ 	.short	(.L_15 - .L_14)


	//   ....[0]....
.L_14:
        /*003c*/ 	.word	0x00000060


	//   ....[1]....
        /*0040*/ 	.word	0x00000180


	//   ....[2]....
        /*0044*/ 	.word	0x000005f0


	//----- nvinfo : EIATTR_CRS_STACK_SIZE
	.align		4
.L_15:
        /*0048*/ 	.byte	0x04, 0x1e
        /*004a*/ 	.short	(.L_17 - .L_16)
.L_16:
        /*004c*/ 	.word	0x00000000


	//----- nvinfo : EIATTR_CBANK_PARAM_SIZE
	.align		4
.L_17:
        /*0050*/ 	.byte	0x03, 0x19
        /*0052*/ 	.short	0x000c


	//----- nvinfo : EIATTR_PARAM_CBANK
	.align		4
        /*0054*/ 	.byte	0x04, 0x0a
        /*0056*/ 	.short	(.L_19 - .L_18)
	.align		4
.L_18:
        /*0058*/ 	.word	index@(.nv.constant0._Z8computeZPdi)
        /*005c*/ 	.short	0x0380
        /*005e*/ 	.short	0x000c


	//----- nvinfo : EIATTR_SW_WAR
	.align		4
.L_19:
        /*0060*/ 	.byte	0x04, 0x36
        /*0062*/ 	.short	(.L_21 - .L_20)
.L_20:
        /*0064*/ 	.word	0x00000008
.L_21:


//--------------------- .nv.callgraph             --------------------------
	.section	.nv.callgraph,"",@"SHT_CUDA_CALLGRAPH"
	.align	4
	.sectionentsize	8
	.align		4
        /*0000*/ 	.word	0x00000000
	.align		4
        /*0004*/ 	.word	0xffffffff
	.align		4
        /*0008*/ 	.word	0x00000000
	.align		4
        /*000c*/ 	.word	0xfffffffe
	.align		4
        /*0010*/ 	.word	0x00000000
	.align		4
        /*0014*/ 	.word	0xfffffffd
	.align		4
        /*0018*/ 	.word	0x00000000
	.align		4
        /*001c*/ 	.word	0xfffffffc


//--------------------- .text._Z8computeZPdi      --------------------------
	.section	.text._Z8computeZPdi,"ax",@progbits
	.align	128
        .global         _Z8computeZPdi
        .type           _Z8computeZPdi,@function
        .size           _Z8computeZPdi,(.L_x_10 - _Z8computeZPdi)
        .other          _Z8computeZPdi,@"STO_CUDA_ENTRY STV_DEFAULT"
_Z8computeZPdi:
.text._Z8computeZPdi:
[----:B------:R-:W-:Y:S01]  /*0000*/  LDC R1, c[0x0][0x37c] ;  /* 0x0000df00ff017b82 */ /* 0x000fe20000000800 */
[----:B------:R-:W0:Y:S01]  /*0010*/  S2R R4, SR_TID.X ;  /* 0x0000000000047919 */ /* 0x000e220000002100 */
[----:B------:R-:W0:Y:S01]  /*0020*/  LDCU UR4, c[0x0][0x360] ;  /* 0x00006c00ff0477ac */ /* 0x000e220008000800 */
[----:B------:R-:W0:Y:S02]  /*0030*/  S2R R5, SR_CTAID.X ;  /* 0x0000000000057919 */ /* 0x000e240000002500 */
[----:B0-----:R-:W-:-:S05]  /*0040*/  IMAD R5, R5, UR4, R4 ;  /* 0x0000000405057c24 */ /* 0x001fca000f8e0204 */
[----:B------:R-:W-:-:S13]  /*0050*/  ISETP.GT.AND P0, PT, R5, 0xa28, PT ;  /* 0x00000a280500780c */ /* 0x000fda0003f04270 */
[----:B------:R-:W-:Y:S05]  /*0060*/  @P0 EXIT ;  /* 0x000000000000094d */ /* 0x000fea0003800000 */
[----:B------:R-:W-:Y:S01]  /*0070*/  IMAD.MOV.U32 R4, RZ, RZ, RZ ;  /* 0x000000ffff047224 */ /* 0x000fe200078e00ff */
[----:B------:R-:W0:Y:S03]  /*0080*/  LDCU.64 UR6, c[0x0][0x358] ;  /* 0x00006b00ff0677ac */ /* 0x000e260008000a00 */
[----:B------:R-:W-:-:S04]  /*0090*/  IMAD.HI R0, R5, -0x5f5f5f5f, R4 ;  /* 0xa0a0a0a105007827 */ /* 0x000fc800078e0204 */
[----:B------:R-:W-:Y:S01]  /*00a0*/  VIADD R4, R5, 0xfffff60a ;  /* 0xfffff60a05047836 */ /* 0x000fe20000000000 */
[----:B------:R-:W-:-:S04]  /*00b0*/  SHF.R.U32.HI R3, RZ, 0x1f, R0 ;  /* 0x0000001fff037819 */ /* 0x000fc80000011600 */
[----:B------:R-:W-:Y:S01]  /*00c0*/  LEA.HI.SX32 R3, R0, R3, 0x1b ;  /* 0x0000000300037211 */ /* 0x000fe200078fdaff */
[----:B------:R-:W-:Y:S01]  /*00d0*/  VIADD R0, R5, 0x32 ;  /* 0x0000003205007836 */ /* 0x000fe20000000000 */
[----:B------:R-:W-:-:S03]  /*00e0*/  ISETP.GT.U32.AND P0, PT, R4, 0x32, PT ;  /* 0x000000320400780c */ /* 0x000fc60003f04070 */
[----:B------:R-:W-:Y:S01]  /*00f0*/  IMAD R3, R3, -0x33, R5 ;  /* 0xffffffcd03037824 */ /* 0x000fe200078e0205 */
[----:B------:R-:W-:-:S04]  /*0100*/  ISETP.GT.U32.AND P0, PT, R0, 0x64, P0 ;  /* 0x000000640000780c */ /* 0x000fc80000704070 */
[----:B------:R-:W-:-:S04]  /*0110*/  ISETP.NE.AND P0, PT, R3, RZ, P0 ;  /* 0x000000ff0300720c */ /* 0x000fc80000705270 */
[----:B------:R-:W-:-:S13]  /*0120*/  ISETP.NE.AND P0, PT, R3, 0x32, P0 ;  /* 0x000000320300780c */ /* 0x000fda0000705270 */
[----:B------:R-:W1:Y:S08]  /*0130*/  @!P0 LDC R7, c[0x0][0x388] ;  /* 0x0000e200ff078b82 */ /* 0x000e700000000800 */
[----:B------:R-:W2:Y:S01]  /*0140*/  @!P0 LDC.64 R2, c[0x0][0x380] ;  /* 0x0000e000ff028b82 */ /* 0x000ea20000000a00 */
[----:B-1----:R-:W-:-:S04]  /*0150*/  @!P0 IMAD R5, R7, 0xa29, R5 ;  /* 0x00000a2907058824 */ /* 0x002fc800078e0205 */
[----:B--2---:R-:W-:-:S05]  /*0160*/  @!P0 IMAD.WIDE R2, R5, 0x8, R2 ;  /* 0x0000000805028825 */ /* 0x004fca00078e0202 */
[----:B0-----:R0:W-:Y:S01]  /*0170*/  @!P0 STG.E.64 desc[UR6][R2.64], RZ ;  /* 0x000000ff02008986 */ /* 0x0011e2000c101b06 */
[----:B------:R-:W-:Y:S05]  /*0180*/  @!P0 EXIT ;  /* 0x000000000000894d */ /* 0x000fea0003800000 */
[----:B0-----:R-:W0:Y:S08]  /*0190*/  LDC R3, c[0x0][0x388] ;  /* 0x0000e200ff037b82 */ /* 0x001e300000000800 */
[----:B------:R-:W1:Y:S01]  /*01a0*/  LDC.64 R6, c[0x0][0x380] ;  /* 0x0000e000ff067b82 */ /* 0x000e620000000a00 */
[----:B0-----:R-:W-:-:S04]  /*01b0*/  IMAD R3, R3, 0xa29, R4 ;  /* 0x00000a2903037824 */ /* 0x001fc800078e0204 */
[----:B-1----:R-:W-:-:S05]  /*01c0*/  IMAD.WIDE R6, R3, 0x8, R6 ;  /* 0x0000000803067825 */ /* 0x002fca00078e0206 */
[----:B------:R-:W2:Y:S04]  /*01d0*/  LDG.E.64 R8, desc[UR6][R6.64+-0x198] ;  /* 0xfffe680606087981 */ /* 0x000ea8000c1e1b00 */
[----:B------:R-:W3:Y:S04]  /*01e0*/  LDG.E.64 R2, desc[UR6][R6.64] ;  /* 0x0000000606027981 */ /* 0x000ee8000c1e1b00 */
[----:B------:R-:W4:Y:S01]  /*01f0*/  LDG.E.64 R4, desc[UR6][R6.64+-0x330] ;  /* 0xfffcd00606047981 */ /* 0x000f22000c1e1b00 */
[----:B------:R-:W0:Y:S01]  /*0200*/  MUFU.RCP64H R11, 100 ;  /* 0x40590000000b7908 */ /* 0x000e220000001800 */
[----:B------:R-:W-:Y:S01]  /*0210*/  IMAD.MOV.U32 R14, RZ, RZ, 0x0 ;  /* 0x00000000ff0e7424 */ /* 0x000fe200078e00ff */
[----:B------:R-:W-:Y:S01]  /*0220*/  UMOV UR4, URZ ;  /* 0x000000ff00047c82 */ /* 0x000fe20008000000 */
[----:B------:R-:W-:Y:S01]  /*0230*/  IMAD.MOV.U32 R15, RZ, RZ, 0x40590000 ;  /* 0x40590000ff0f7424 */ /* 0x000fe200078e00ff */
[----:B------:R-:W-:Y:S01]  /*0240*/  BSSY.RECONVERGENT B0, `(.L_x_0) ;  /* 0x0000018000007945 */ /* 0x000fe20003800200 */
[----:B------:R-:W-:-:S06]  /*0250*/  IMAD.MOV.U32 R10, RZ, RZ, 0x1 ;  /* 0x00000001ff0a7424 */ /* 0x000fcc00078e00ff */
[----:B0-----:R-:W-:-:S08]  /*0260*/  DFMA R12, R10, -R14, 1 ;  /* 0x3ff000000a0c742b */ /* 0x001fd0000000080e */
[----:B------:R-:W-:-:S08]  /*0270*/  DFMA R12, R12, R12, R12 ;  /* 0x0000000c0c0c722b */ /* 0x000fd0000000000c */
[----:B------:R-:W-:-:S08]  /*0280*/  DFMA R12, R10, R12, R10 ;  /* 0x0000000c0a0c722b */ /* 0x000fd0000000000a */
[----:B------:R-:W-:-:S08]  /*0290*/  DFMA R10, R12, -R14, 1 ;  /* 0x3ff000000c0a742b */ /* 0x000fd0000000080e */
[----:B------:R-:W-:Y:S02]  /*02a0*/  DFMA R10, R12, R10, R12 ;  /* 0x0000000a0c0a722b */ /* 0x000fe4000000000c */
[----:B--2---:R-:W-:-:S08]  /*02b0*/  DADD R8, R8, R8 ;  /* 0x0000000008087229 */ /* 0x004fd00000000008 */
[----:B---3--:R-:W-:-:S08]  /*02c0*/  DADD R2, R2, -R8 ;  /* 0x0000000002027229 */ /* 0x008fd00000000808 */
[----:B----4-:R-:W-:-:S08]  /*02d0*/  DADD R4, R2, R4 ;  /* 0x0000000002047229 */ /* 0x010fd00000000004 */
[----:B------:R-:W-:Y:S02]  /*02e0*/  DMUL R2, R4, R10 ;  /* 0x0000000a04027228 */ /* 0x000fe40000000000 */
[----:B------:R-:W-:-:S06]  /*02f0*/  FSETP.GEU.AND P1, PT, |R5|, 6.5827683646048100446e-37, PT ;  /* 0x036000000500780b */ /* 0x000fcc0003f2e200 */
[----:B------:R-:W-:-:S08]  /*0300*/  DFMA R12, R2, -100, R4 ;  /* 0xc0590000020c782b */ /* 0x000fd00000000004 */
[----:B------:R-:W-:Y:S01]  /*0310*/  DFMA R2, R10, R12, R2 ;  /* 0x0000000c0a02722b */ /* 0x000fe20000000002 */
[----:B------:R-:W-:-:S09]  /*0320*/  IMAD.MOV.U32 R11, RZ, RZ, 0x40590000 ;  /* 0x40590000ff0b7424 */ /* 0x000fd200078e00ff */
[----:B------:R-:W-:-:S05]  /*0330*/  FFMA R0, RZ, 3.390625, R3 ;  /* 0x40590000ff007823 */ /* 0x000fca0000000003 */
[----:B------:R-:W-:-:S13]  /*0340*/  FSETP.GT.AND P0, PT, |R0|, 1.469367938527859385e-39, PT ;  /* 0x001000000000780b */ /* 0x000fda0003f04200 */
[----:B------:R-:W-:Y:S05]  /*0350*/  @P0 BRA P1, `(.L_x_1) ;  /* 0x0000000000180947 */ /* 0x000fea0000800000 */
[----:B------:R-:W-:Y:S01]  /*0360*/  IMAD.MOV.U32 R12, RZ, RZ, R4 ;  /* 0x000000ffff0c7224 */ /* 0x000fe200078e0004 */
[----:B------:R-:W-:Y:S01]  /*0370*/  MOV R0, 0x3a0 ;  /* 0x000003a000007802 */ /* 0x000fe20000000f00 */
[----:B------:R-:W-:-:S07]  /*0380*/  IMAD.MOV.U32 R13, RZ, RZ, R5 ;  /* 0x000000ffff0d7224 */ /* 0x000fce00078e0005 */
[----:B------:R-:W-:Y:S05]  /*0390*/  CALL.REL.NOINC `($__internal_0_$__cuda_sm20_div_rn_f64_full) ;  /* 0x0000000000987944 */ /* 0x000fea0003c00000 */
[----:B------:R-:W-:Y:S02]  /*03a0*/  IMAD.MOV.U32 R2, RZ, RZ, R16 ;  /* 0x000000ffff027224 */ /* 0x000fe400078e0010 */
[----:B------:R-:W-:-:S07]  /*03b0*/  IMAD.MOV.U32 R3, RZ, RZ, R17 ;  /* 0x000000ffff037224 */ /* 0x000fce00078e0011 */
.L_x_1:
[----:B------:R-:W-:Y:S05]  /*03c0*/  BSYNC.RECONVERGENT B0 ;  /* 0x0000000000007941 */ /* 0x000fea0003800200 */
.L_x_0:
[----:B------:R-:W2:Y:S04]  /*03d0*/  LDG.E.64 R4, desc[UR6][R6.64+-0x190] ;  /* 0xfffe700606047981 */ /* 0x000ea8000c1e1b00 */
[----:B------:R-:W3:Y:S01]  /*03e0*/  LDG.E.64 R12, desc[UR6][R6.64+-0x1a0] ;  /* 0xfffe6006060c7981 */ /* 0x000ee2000c1e1b00 */
[----:B------:R-:W0:Y:S01]  /*03f0*/  MUFU.RCP64H R15, 100 ;  /* 0x40590000000f7908 */ /* 0x000e220000001800 */
[----:B------:R-:W-:Y:S01]  /*0400*/  IMAD.MOV.U32 R16, RZ, RZ, 0x0 ;  /* 0x00000000ff107424 */ /* 0x000fe200078e00ff */
[----:B------:R-:W-:Y:S01]  /*0410*/  BSSY.RECONVERGENT B0, `(.L_x_2) ;  /* 0x0000015000007945 */ /* 0x000fe20003800200 */
[----:B------:R-:W-:Y:S02]  /*0420*/  IMAD.MOV.U32 R17, RZ, RZ, 0x40590000 ;  /* 0x40590000ff117424 */ /* 0x000fe400078e00ff */
[----:B------:R-:W-:-:S06]  /*0430*/  IMAD.MOV.U32 R14, RZ, RZ, 0x1 ;  /* 0x00000001ff0e7424 */ /* 0x000fcc00078e00ff */
[----:B0-----:R-:W-:-:S08]  /*0440*/  DFMA R18, R14, -R16, 1 ;  /* 0x3ff000000e12742b */ /* 0x001fd00000000810 */
[----:B------:R-:W-:-:S08]  /*0450*/  DFMA R18, R18, R18, R18 ;  /* 0x000000121212722b */ /* 0x000fd00000000012 */
[----:B------:R-:W-:-:S08]  /*0460*/  DFMA R18, R14, R18, R14 ;  /* 0x000000120e12722b */ /* 0x000fd0000000000e */
[----:B------:R-:W-:-:S08]  /*0470*/  DFMA R16, R18, -R16, 1 ;  /* 0x3ff000001210742b */ /* 0x000fd00000000810 */
[----:B------:R-:W-:Y:S02]  /*0480*/  DFMA R16, R18, R16, R18 ;  /* 0x000000101210722b */ /* 0x000fe40000000012 */
[----:B--2---:R-:W-:-:S08]  /*0490*/  DADD R4, -R8, R4 ;  /* 0x0000000008047229 */ /* 0x004fd00000000104 */
[----:B---3--:R-:W-:-:S08]  /*04a0*/  DADD R12, R4, R12 ;  /* 0x00000000040c7229 */ /* 0x008fd0000000000c */
[----:B------:R-:W-:Y:S02]  /*04b0*/  DMUL R4, R16, R12 ;  /* 0x0000000c10047228 */ /* 0x000fe40000000000 */
[----:B------:R-:W-:-:S06]  /*04c0*/  FSETP.GEU.AND P1, PT, |R13|, 6.5827683646048100446e-37, PT ;  /* 0x036000000d00780b */ /* 0x000fcc0003f2e200 */
[----:B------:R-:W-:-:S08]  /*04d0*/  DFMA R14, R4, -100, R12 ;  /* 0xc0590000040e782b */ /* 0x000fd0000000000c */
[----:B------:R-:W-:-:S10]  /*04e0*/  DFMA R4, R16, R14, R4 ;  /* 0x0000000e1004722b */ /* 0x000fd40000000004 */
[----:B------:R-:W-:-:S05]  /*04f0*/  FFMA R0, RZ, 3.390625, R5 ;  /* 0x40590000ff007823 */ /* 0x000fca0000000005 */
[----:B------:R-:W-:-:S13]  /*0500*/  FSETP.GT.AND P0, PT, |R0|, 1.469367938527859385e-39, PT ;  /* 0x001000000000780b */ /* 0x000fda0003f04200 */
[----:B------:R-:W-:Y:S05]  /*0510*/  @P0 BRA P1, `(.L_x_3) ;  /* 0x0000000000100947 */ /* 0x000fea0000800000 */
[----:B------:R-:W-:-:S07]  /*0520*/  MOV R0, 0x540 ;  /* 0x0000054000007802 */ /* 0x000fce0000000f00 */
[----:B------:R-:W-:Y:S05]  /*0530*/  CALL.REL.NOINC `($__internal_0_$__cuda_sm20_div_rn_f64_full) ;  /* 0x0000000000307944 */ /* 0x000fea0003c00000 */
[----:B------:R-:W-:Y:S02]  /*0540*/  IMAD.MOV.U32 R4, RZ, RZ, R16 ;  /* 0x000000ffff047224 */ /* 0x000fe400078e0010 */
[----:B------:R-:W-:-:S07]  /*0550*/  IMAD.MOV.U32 R5, RZ, RZ, R17 ;  /* 0x000000ffff057224 */ /* 0x000fce00078e0011 */
.L_x_3:
[----:B------:R-:W-:Y:S05]  /*0560*/  BSYNC.RECONVERGENT B0 ;  /* 0x0000000000007941 */ /* 0x000fea0003800200 */
.L_x_2:
[----:B------:R-:W2:Y:S01]  /*0570*/  LDG.E.64 R10, desc[UR6][R6.64+-0x52e0] ;  /* 0xffad2006060a7981 */ /* 0x000ea2000c1e1b00 */
[----:B------:R-:W-:Y:S01]  /*0580*/  DADD R2, R4, R2 ;  /* 0x0000000004027229 */ /* 0x000fe20000000002 */
[----:B------:R-:W-:Y:S02]  /*0590*/  IMAD.MOV.U32 R4, RZ, RZ, 0x0 ;  /* 0x00000000ff047424 */ /* 0x000fe400078e00ff */
[----:B------:R-:W-:-:S06]  /*05a0*/  IMAD.MOV.U32 R5, RZ, RZ, 0x40390000 ;  /* 0x40390000ff057424 */ /* 0x000fcc00078e00ff */
[----:B------:R-:W-:-:S08]  /*05b0*/  DFMA R2, R2, R4, 10 ;  /* 0x402400000202742b */ /* 0x000fd00000000004 */
[----:B--2---:R-:W-:-:S08]  /*05c0*/  DADD R2, R2, -R10 ;  /* 0x0000000002027229 */ /* 0x004fd0000000080a */
[----:B------:R-:W-:-:S07]  /*05d0*/  DADD R2, R8, R2 ;  /* 0x0000000008027229 */ /* 0x000fce0000000002 */
[----:B------:R-:W-:Y:S01]  /*05e0*/  STG.E.64 desc[UR6][R6.64+0x4fb0], R2 ;  /* 0x004fb00206007986 */ /* 0x000fe2000c101b06 */
[----:B------:R-:W-:Y:S05]  /*05f0*/  EXIT ;  /* 0x000000000000794d */ /* 0x000fea0003800000 */
        .weak           $__internal_0_$__cuda_sm20_div_rn_f64_full
        .type           $__internal_0_$__cuda_sm20_div_rn_f64_full,@function
        .size           $__internal_0_$__cuda_sm20_div_rn_f64_full,(.L_x_10 - $__internal_0_$__cuda_sm20_div_rn_f64_full)
$__internal_0_$__cuda_sm20_div_rn_f64_full:
[C---:B------:R-:W-:Y:S01]  /*0600*/  FSETP.GEU.AND P0, PT, |R11|.reuse, 1.469367938527859385e-39, PT ;  /* 0x001000000b00780b */ /* 0x040fe20003f0e200 */
[----:B------:R-:W-:Y:S01]  /*0610*/  IMAD.U32 R10, RZ, RZ, UR4 ;  /* 0x00000004ff0a7e24 */ /* 0x000fe2000f8e00ff */
[----:B------:R-:W-:Y:S01]  /*0620*/  LOP3.LUT R5, R11, 0x800fffff, RZ, 0xc0, !PT ;  /* 0x800fffff0b057812 */ /* 0x000fe200078ec0ff */
[----:B------:R-:W-:Y:S01]  /*0630*/  IMAD.U32 R4, RZ, RZ, UR4 ;  /* 0x00000004ff047e24 */ /* 0x000fe2000f8e00ff */
[----:B------:R-:W-:Y:S01]  /*0640*/  FSETP.GEU.AND P2, PT, |R13|, 1.469367938527859385e-39, PT ;  /* 0x001000000d00780b */ /* 0x000fe20003f4e200 */
[----:B------:R-:W-:Y:S01]  /*0650*/  IMAD.MOV.U32 R18, RZ, RZ, 0x1 ;  /* 0x00000001ff127424 */ /* 0x000fe200078e00ff */
[----:B------:R-:W-:Y:S01]  /*0660*/  LOP3.LUT R5, R5, 0x3ff00000, RZ, 0xfc, !PT ;  /* 0x3ff0000005057812 */ /* 0x000fe200078efcff */
[----:B------:R-:W-:Y:S01]  /*0670*/  BSSY.RECONVERGENT B1, `(.L_x_4) ;  /* 0x0000051000017945 */ /* 0x000fe20003800200 */
[----:B------:R-:W-:Y:S02]  /*0680*/  LOP3.LUT R16, R13, 0x7ff00000, RZ, 0xc0, !PT ;  /* 0x7ff000000d107812 */ /* 0x000fe400078ec0ff */
[----:B------:R-:W-:-:S03]  /*0690*/  LOP3.LUT R25, R11, 0x7ff00000, RZ, 0xc0, !PT ;  /* 0x7ff000000b197812 */ /* 0x000fc600078ec0ff */
[----:B------:R-:W-:Y:S01]  /*06a0*/  @!P0 DMUL R4, R10, 8.98846567431157953865e+307 ;  /* 0x7fe000000a048828 */ /* 0x000fe20000000000 */
[C---:B------:R-:W-:Y:S01]  /*06b0*/  ISETP.GE.U32.AND P1, PT, R16.reuse, R25, PT ;  /* 0x000000191000720c */ /* 0x040fe20003f26070 */
[----:B------:R-:W-:Y:S02]  /*06c0*/  IMAD.MOV.U32 R24, RZ, RZ, R16 ;  /* 0x000000ffff187224 */ /* 0x000fe400078e0010 */
[----:B------:R-:W-:Y:S01]  /*06d0*/  @!P2 LOP3.LUT R17, R11, 0x7ff00000, RZ, 0xc0, !PT ;  /* 0x7ff000000b11a812 */ /* 0x000fe200078ec0ff */
[----:B------:R-:W-:Y:S01]  /*06e0*/  @!P2 IMAD.MOV.U32 R20, RZ, RZ, RZ ;  /* 0x000000ffff14a224 */ /* 0x000fe200078e00ff */
[----:B------:R-:W0:Y:S02]  /*06f0*/  MUFU.RCP64H R19, R5 ;  /* 0x0000000500137308 */ /* 0x000e240000001800 */
[----:B------:R-:W-:Y:S01]  /*0700*/  @!P2 ISETP.GE.U32.AND P3, PT, R16, R17, PT ;  /* 0x000000111000a20c */ /* 0x000fe20003f66070 */
[----:B------:R-:W-:Y:S01]  /*0710*/  IMAD.MOV.U32 R17, RZ, RZ, 0x1ca00000 ;  /* 0x1ca00000ff117424 */ /* 0x000fe200078e00ff */
[----:B------:R-:W-:-:S04]  /*0720*/  @!P0 LOP3.LUT R25, R5, 0x7ff00000, RZ, 0xc0, !PT ;  /* 0x7ff0000005198812 */ /* 0x000fc800078ec0ff */
[----:B------:R-:W-:Y:S01]  /*0730*/  @!P2 SEL R21, R17, 0x63400000, !P3 ;  /* 0x634000001115a807 */ /* 0x000fe20005800000 */
[----:B------:R-:W-:-:S03]  /*0740*/  VIADD R26, R25, 0xffffffff ;  /* 0xffffffff191a7836 */ /* 0x000fc60000000000 */
[----:B------:R-:W-:-:S04]  /*0750*/  @!P2 LOP3.LUT R21, R21, 0x80000000, R13, 0xf8, !PT ;  /* 0x800000001515a812 */ /* 0x000fc800078ef80d */
[----:B------:R-:W-:Y:S01]  /*0760*/  @!P2 LOP3.LUT R21, R21, 0x100000, RZ, 0xfc, !PT ;  /* 0x001000001515a812 */ /* 0x000fe200078efcff */
[----:B0-----:R-:W-:-:S08]  /*0770*/  DFMA R14, R18, -R4, 1 ;  /* 0x3ff00000120e742b */ /* 0x001fd00000000804 */
[----:B------:R-:W-:-:S08]  /*0780*/  DFMA R14, R14, R14, R14 ;  /* 0x0000000e0e0e722b */ /* 0x000fd0000000000e */
[----:B------:R-:W-:Y:S01]  /*0790*/  DFMA R18, R18, R14, R18 ;  /* 0x0000000e1212722b */ /* 0x000fe20000000012 */
[----:B------:R-:W-:Y:S01]  /*07a0*/  SEL R15, R17, 0x63400000, !P1 ;  /* 0x63400000110f7807 */ /* 0x000fe20004800000 */
[----:B------:R-:W-:-:S03]  /*07b0*/  IMAD.MOV.U32 R14, RZ, RZ, R12 ;  /* 0x000000ffff0e7224 */ /* 0x000fc600078e000c */
[----:B------:R-:W-:-:S03]  /*07c0*/  LOP3.LUT R15, R15, 0x800fffff, R13, 0xf8, !PT ;  /* 0x800fffff0f0f7812 */ /* 0x000fc600078ef80d */
[----:B------:R-:W-:-:S03]  /*07d0*/  DFMA R22, R18, -R4, 1 ;  /* 0x3ff000001216742b */ /* 0x000fc60000000804 */
[----:B------:R-:W-:-:S05]  /*07e0*/  @!P2 DFMA R14, R14, 2, -R20 ;  /* 0x400000000e0ea82b */ /* 0x000fca0000000814 */
[----:B------:R-:W-:-:S05]  /*07f0*/  DFMA R22, R18, R22, R18 ;  /* 0x000000161216722b */ /* 0x000fca0000000012 */
[----:B------:R-:W-:-:S03]  /*0800*/  @!P2 LOP3.LUT R24, R15, 0x7ff00000, RZ, 0xc0, !PT ;  /* 0x7ff000000f18a812 */ /* 0x000fc600078ec0ff */
[----:B------:R-:W-:Y:S02]  /*0810*/  DMUL R18, R22, R14 ;  /* 0x0000000e16127228 */ /* 0x000fe40000000000 */
[----:B------:R-:W-:-:S05]  /*0820*/  VIADD R20, R24, 0xffffffff ;  /* 0xffffffff18147836 */ /* 0x000fca0000000000 */
[----:B------:R-:W-:Y:S01]  /*0830*/  ISETP.GT.U32.AND P0, PT, R20, 0x7feffffe, PT ;  /* 0x7feffffe1400780c */ /* 0x000fe20003f04070 */
[----:B------:R-:W-:-:S03]  /*0840*/  DFMA R20, R18, -R4, R14 ;  /* 0x800000041214722b */ /* 0x000fc6000000000e */
[----:B------:R-:W-:-:S05]  /*0850*/  ISETP.GT.U32.OR P0, PT, R26, 0x7feffffe, P0 ;  /* 0x7feffffe1a00780c */ /* 0x000fca0000704470 */
[----:B------:R-:W-:-:S08]  /*0860*/  DFMA R20, R22, R20, R18 ;  /* 0x000000141614722b */ /* 0x000fd00000000012 */
[----:B------:R-:W-:Y:S05]  /*0870*/  @P0 BRA `(.L_x_5) ;  /* 0x00000000006c0947 */ /* 0x000fea0003800000 */
[----:B------:R-:W-:Y:S01]  /*0880*/  LOP3.LUT R13, R11, 0x7ff00000, RZ, 0xc0, !PT ;  /* 0x7ff000000b0d7812 */ /* 0x000fe200078ec0ff */
[----:B------:R-:W-:-:S03]  /*0890*/  IMAD.MOV.U32 R18, RZ, RZ, RZ ;  /* 0x000000ffff127224 */ /* 0x000fc600078e00ff */
[CC--:B------:R-:W-:Y:S02]  /*08a0*/  VIADDMNMX R12, R16.reuse, -R13.reuse, 0xb9600000, !PT ;  /* 0xb9600000100c7446 */ /* 0x0c0fe4000780090d */
[----:B------:R-:W-:Y:S02]  /*08b0*/  ISETP.GE.U32.AND P0, PT, R16, R13, PT ;  /* 0x0000000d1000720c */ /* 0x000fe40003f06070 */
[----:B------:R-:W-:Y:S02]  /*08c0*/  VIMNMX R12, PT, PT, R12, 0x46a00000, PT ;  /* 0x46a000000c0c7848 */ /* 0x000fe40003fe0100 */
[----:B------:R-:W-:-:S05]  /*08d0*/  SEL R17, R17, 0x63400000, !P0 ;  /* 0x6340000011117807 */ /* 0x000fca0004000000 */
[----:B------:R-:W-:-:S04]  /*08e0*/  IMAD.IADD R12, R12, 0x1, -R17 ;  /* 0x000000010c0c7824 */ /* 0x000fc800078e0a11 */
[----:B------:R-:W-:-:S06]  /*08f0*/  VIADD R19, R12, 0x7fe00000 ;  /* 0x7fe000000c137836 */ /* 0x000fcc0000000000 */
[----:B------:R-:W-:-:S10]  /*0900*/  DMUL R16, R20, R18 ;  /* 0x0000001214107228 */ /* 0x000fd40000000000 */
[----:B------:R-:W-:-:S13]  /*0910*/  FSETP.GTU.AND P0, PT, |R17|, 1.469367938527859385e-39, PT ;  /* 0x001000001100780b */ /* 0x000fda0003f0c200 */
[----:B------:R-:W-:Y:S05]  /*0920*/  @P0 BRA `(.L_x_6) ;  /* 0x0000000000940947 */ /* 0x000fea0003800000 */
[----:B------:R-:W-:Y:S01]  /*0930*/  DFMA R4, R20, -R4, R14 ;  /* 0x800000041404722b */ /* 0x000fe2000000000e */
[----:B------:R-:W-:-:S09]  /*0940*/  IMAD.MOV.U32 R18, RZ, RZ, RZ ;  /* 0x000000ffff127224 */ /* 0x000fd200078e00ff */
[C---:B------:R-:W-:Y:S02]  /*0950*/  FSETP.NEU.AND P0, PT, R5.reuse, RZ, PT ;  /* 0x000000ff0500720b */ /* 0x040fe40003f0d000 */
[----:B------:R-:W-:-:S04]  /*0960*/  LOP3.LUT R13, R5, 0x80000000, R11, 0x48, !PT ;  /* 0x80000000050d7812 */ /* 0x000fc800078e480b */
[----:B------:R-:W-:-:S07]  /*0970*/  LOP3.LUT R19, R13, R19, RZ, 0xfc, !PT ;  /* 0x000000130d137212 */ /* 0x000fce00078efcff */
[----:B------:R-:W-:Y:S05]  /*0980*/  @!P0 BRA `(.L_x_6) ;  /* 0x00000000007c8947 */ /* 0x000fea0003800000 */
[----:B------:R-:W-:Y:S01]  /*0990*/  IMAD.MOV R5, RZ, RZ, -R12 ;  /* 0x000000ffff057224 */ /* 0x000fe200078e0a0c */
[----:B------:R-:W-:Y:S01]  /*09a0*/  DMUL.RP R18, R20, R18 ;  /* 0x0000001214127228 */ /* 0x000fe20000008000 */
[----:B------:R-:W-:-:S06]  /*09b0*/  IMAD.MOV.U32 R4, RZ, RZ, RZ ;  /* 0x000000ffff047224 */ /* 0x000fcc00078e00ff */
[----:B------:R-:W-:-:S03]  /*09c0*/  DFMA R4, R16, -R4, R20 ;  /* 0x800000041004722b */ /* 0x000fc60000000014 */
[----:B------:R-:W-:-:S03]  /*09d0*/  LOP3.LUT R13, R19, R13, RZ, 0x3c, !PT ;  /* 0x0000000d130d7212 */ /* 0x000fc600078e3cff */
[----:B------:R-:W-:-:S04]  /*09e0*/  IADD3 R4, PT, PT, -R12, -0x43300000, RZ ;  /* 0xbcd000000c047810 */ /* 0x000fc80007ffe1ff */
[----:B------:R-:W-:-:S04]  /*09f0*/  FSETP.NEU.AND P0, PT, |R5|, R4, PT ;  /* 0x000000040500720b */ /* 0x000fc80003f0d200 */
[----:B------:R-:W-:Y:S02]  /*0a00*/  FSEL R16, R18, R16, !P0 ;  /* 0x0000001012107208 */ /* 0x000fe40004000000 */
[----:B------:R-:W-:Y:S01]  /*0a10*/  FSEL R17, R13, R17, !P0 ;  /* 0x000000110d117208 */ /* 0x000fe20004000000 */
[----:B------:R-:W-:Y:S06]  /*0a20*/  BRA `(.L_x_6) ;  /* 0x0000000000547947 */ /* 0x000fec0003800000 */
.L_x_5:
[----:B------:R-:W-:-:S14]  /*0a30*/  DSETP.NAN.AND P0, PT, R12, R12, PT ;  /* 0x0000000c0c00722a */ /* 0x000fdc0003f08000 */
[----:B------:R-:W-:Y:S05]  /*0a40*/  @P0 BRA `(.L_x_7) ;  /* 0x0000000000440947 */ /* 0x000fea0003800000 */
[----:B------:R-:W-:-:S14]  /*0a50*/  DSETP.NAN.AND P0, PT, R10, R10, PT ;  /* 0x0000000a0a00722a */ /* 0x000fdc0003f08000 */
[----:B------:R-:W-:Y:S05]  /*0a60*/  @P0 BRA `(.L_x_8) ;  /* 0x0000000000300947 */ /* 0x000fea0003800000 */
[----:B------:R-:W-:Y:S01]  /*0a70*/  ISETP.NE.AND P0, PT, R24, R25, PT ;  /* 0x000000191800720c */ /* 0x000fe20003f05270 */
[----:B------:R-:W-:Y:S02]  /*0a80*/  IMAD.MOV.U32 R16, RZ, RZ, 0x0 ;  /* 0x00000000ff107424 */ /* 0x000fe400078e00ff */
[----:B------:R-:W-:-:S10]  /*0a90*/  IMAD.MOV.U32 R17, RZ, RZ, -0x80000 ;  /* 0xfff80000ff117424 */ /* 0x000fd400078e00ff */
[----:B------:R-:W-:Y:S05]  /*0aa0*/  @!P0 BRA `(.L_x_6) ;  /* 0x0000000000348947 */ /* 0x000fea0003800000 */
[----:B------:R-:W-:Y:S02]  /*0ab0*/  ISETP.NE.AND P0, PT, R24, 0x7ff00000, PT ;  /* 0x7ff000001800780c */ /* 0x000fe40003f05270 */
[----:B------:R-:W-:Y:S02]  /*0ac0*/  LOP3.LUT R17, R13, 0x80000000, R11, 0x48, !PT ;  /* 0x800000000d117812 */ /* 0x000fe400078e480b */
[----:B------:R-:W-:-:S13]  /*0ad0*/  ISETP.EQ.OR P0, PT, R25, RZ, !P0 ;  /* 0x000000ff1900720c */ /* 0x000fda0004702670 */
[----:B------:R-:W-:Y:S01]  /*0ae0*/  @P0 LOP3.LUT R4, R17, 0x7ff00000, RZ, 0xfc, !PT ;  /* 0x7ff0000011040812 */ /* 0x000fe200078efcff */
[----:B------:R-:W-:Y:S02]  /*0af0*/  @!P0 IMAD.MOV.U32 R16, RZ, RZ, RZ ;  /* 0x000000ffff108224 */ /* 0x000fe400078e00ff */
[----:B------:R-:W-:Y:S02]  /*0b00*/  @P0 IMAD.MOV.U32 R16, RZ, RZ, RZ ;  /* 0x000000ffff100224 */ /* 0x000fe400078e00ff */
[----:B------:R-:W-:Y:S01]  /*0b10*/  @P0 IMAD.MOV.U32 R17, RZ, RZ, R4 ;  /* 0x000000ffff110224 */ /* 0x000fe200078e0004 */
[----:B------:R-:W-:Y:S06]  /*0b20*/  BRA `(.L_x_6) ;  /* 0x0000000000147947 */ /* 0x000fec0003800000 */
.L_x_8:
[----:B------:R-:W-:Y:S01]  /*0b30*/  LOP3.LUT R17, R11, 0x80000, RZ, 0xfc, !PT ;  /* 0x000800000b117812 */ /* 0x000fe200078efcff */
[----:B------:R-:W-:Y:S01]  /*0b40*/  IMAD.MOV.U32 R16, RZ, RZ, R10 ;  /* 0x000000ffff107224 */ /* 0x000fe200078e000a */
[----:B------:R-:W-:Y:S06]  /*0b50*/  BRA `(.L_x_6) ;  /* 0x0000000000087947 */ /* 0x000fec0003800000 */
.L_x_7:
[----:B------:R-:W-:Y:S01]  /*0b60*/  LOP3.LUT R17, R13, 0x80000, RZ, 0xfc, !PT ;  /* 0x000800000d117812 */ /* 0x000fe200078efcff */
[----:B------:R-:W-:-:S07]  /*0b70*/  IMAD.MOV.U32 R16, RZ, RZ, R12 ;  /* 0x000000ffff107224 */ /* 0x000fce00078e000c */
.L_x_6:
[----:B------:R-:W-:Y:S05]  /*0b80*/  BSYNC.RECONVERGENT B1 ;  /* 0x0000000000017941 */ /* 0x000fea0003800200 */
.L_x_4:
[----:B------:R-:W-:Y:S02]  /*0b90*/  IMAD.MOV.U32 R4, RZ, RZ, R0 ;  /* 0x000000ffff047224 */ /* 0x000fe400078e0000 */
[----:B------:R-:W-:-:S04]  /*0ba0*/  IMAD.MOV.U32 R5, RZ, RZ, 0x0 ;  /* 0x00000000ff057424 */ /* 0x000fc800078e00ff */
[----:B------:R-:W-:Y:S05]  /*0bb0*/  RET.REL.NODEC R4 `(_Z8computeZPdi) ;  /* 0xfffffff404107950 */ /* 0x000fea0003c3ffff */
.L_x_9:
[----:B------:R-:W-:-:S00]  /*0bc0*/  BRA `(.L_x_9) ;  /* 0xfffffffc00fc7947 */ /* 0x000fc0000383ffff */
[----:B------:R-:W-:-:S00]  /*0bd0*/  NOP ;  /* 0x0000000000007918 */ /* 0x000fc00000000000 */
        /* <DEDUP_REMOVED lines=10> */
.L_x_10:


//--------------------- .nv.shared.reserved.0     --------------------------
	.section	.nv.shared.reserved.0,"aw",@nobits
	.weak		__nv_reservedSMEM_offset_0_alias
	.size		__nv_reservedSMEM_offset_0_alias, 0, 64
	.other		__nv_reservedSMEM_offset_0_alias,@"STO_CUDA_RESERVED_SHARED STV_DEFAULT"
__nv_reservedSMEM_offset_0_alias:
	.zero		0
	.zero		64


//--------------------- .nv.constant0._Z8computeZPdi --------------------------
	.section	.nv.constant0._Z8computeZPdi,"a",@progbits
	.sectionflags	@""
	.align	4
.nv.constant0._Z8computeZPdi:
	.zero		908


//--------------------- SYMBOLS --------------------------

	.type		.nv.reservedSmem.offset0,@object
	.size		.nv.reservedSmem.offset0,0x4
